//
// Generated by NVIDIA NVVM Compiler
//
// Compiler Build ID: CL-36424714
// Cuda compilation tools, release 13.0, V13.0.88
// Based on NVVM 20.0.0
//

.version 9.0
.target sm_100
.address_size 64

	// .globl	_Z12vectorAddGPUPKiS0_Pii

.visible .entry _Z12vectorAddGPUPKiS0_Pii(
	.param .u64 .ptr .align 1 _Z12vectorAddGPUPKiS0_Pii_param_0,
	.param .u64 .ptr .align 1 _Z12vectorAddGPUPKiS0_Pii_param_1,
	.param .u64 .ptr .align 1 _Z12vectorAddGPUPKiS0_Pii_param_2,
	.param .u32 _Z12vectorAddGPUPKiS0_Pii_param_3
)
{
	.reg .pred 	%p<2>;
	.reg .b32 	%r<9>;
	.reg .b64 	%rd<11>;

	ld.param.u64 	%rd1, [_Z12vectorAddGPUPKiS0_Pii_param_0];
	ld.param.u64 	%rd2, [_Z12vectorAddGPUPKiS0_Pii_param_1];
	ld.param.u64 	%rd3, [_Z12vectorAddGPUPKiS0_Pii_param_2];
	ld.param.u32 	%r2, [_Z12vectorAddGPUPKiS0_Pii_param_3];
	mov.u32 	%r3, %ctaid.x;
	mov.u32 	%r4, %ntid.x;
	mov.u32 	%r5, %tid.x;
	mad.lo.s32 	%r1, %r3, %r4, %r5;
	setp.ge.s32 	%p1, %r1, %r2;
	@%p1 bra 	$L__BB0_2;
	cvta.to.global.u64 	%rd4, %rd1;
	cvta.to.global.u64 	%rd5, %rd2;
	cvta.to.global.u64 	%rd6, %rd3;
	mul.wide.s32 	%rd7, %r1, 4;
	add.s64 	%rd8, %rd4, %rd7;
	ld.global.u32 	%r6, [%rd8];
	add.s64 	%rd9, %rd5, %rd7;
	ld.global.u32 	%r7, [%rd9];
	add.s32 	%r8, %r7, %r6;
	add.s64 	%rd10, %rd6, %rd7;
	st.global.u32 	[%rd10], %r8;
$L__BB0_2:
	ret;

}


// ===== COMPILED SASS (sm_100) =====

	.target	sm_100

	.elftype	@"ET_EXEC"


//--------------------- .note.nv.tkinfo           --------------------------
	.section	.note.nv.tkinfo,"",@"SHT_NOTE"
	.sectionflags	@"SHF_NOTE_NV_TKINFO"
	.tkinfo
        /*0018*/ 	.word	0x00000002
        /*0030*/ 	.string	""
        /*0030*/ 	.string	"ptxas"
        /*0030*/ 	.string	"Cuda compilation tools, release 13.0, V13.0.88"
        /*0030*/ 	.string	"Build cuda_13.0.r13.0/compiler.36424714_0"
        /*0030*/ 	.string	"-arch sm_100 -m 64 "



//--------------------- .note.nv.cuinfo           --------------------------
	.section	.note.nv.cuinfo,"",@"SHT_NOTE"
	.sectionflags	@"SHF_NOTE_NV_CUINFO"
        /*0018*/ 	.short	0x0002
        /*001a*/ 	.short	0x0064
        /*001c*/ 	.short	0x0082
	.zero		2


//--------------------- .nv.info                  --------------------------
	.section	.nv.info,"",@"SHT_CUDA_INFO"
	.align	4


	//----- nvinfo : EIATTR_REGCOUNT
	.align		4
        /*0000*/ 	.byte	0x04, 0x2f
        /*0002*/ 	.short	(.L_1 - .L_0)
	.align		4
.L_0:
        /*0004*/ 	.word	index@(_Z12vectorAddGPUPKiS0_Pii)
        /*0008*/ 	.word	0x0000000c


	//----- nvinfo : EIATTR_FRAME_SIZE
	.align		4
.L_1:
        /*000c*/ 	.byte	0x04, 0x11
        /*000e*/ 	.short	(.L_3 - .L_2)
	.align		4
.L_2:
        /*0010*/ 	.word	index@(_Z12vectorAddGPUPKiS0_Pii)
        /*0014*/ 	.word	0x00000000


	//----- nvinfo : EIATTR_MIN_STACK_SIZE
	.align		4
.L_3:
        /*0018*/ 	.byte	0x04, 0x12
        /*001a*/ 	.short	(.L_5 - .L_4)
	.align		4
.L_4:
        /*001c*/ 	.word	index@(_Z12vectorAddGPUPKiS0_Pii)
        /*0020*/ 	.word	0x00000000
.L_5:


//--------------------- .nv.compat                --------------------------
	.section	.nv.compat,"",@"SHT_CUDA_COMPAT_INFO"
	.align	4
        /*0000*/ 	.byte	0x02, 0x09, 0x00, 0x00, 0x02, 0x02, 0x01, 0x00, 0x02, 0x05, 0x05, 0x00, 0x03, 0x07, 0x01, 0x01
        /*0010*/ 	.byte	0x02, 0x03, 0x00, 0x00, 0x02, 0x06, 0x01, 0x00, 0x04, 0x0b, 0x08, 0x00, 0x09, 0x00, 0x00, 0x00
        /*0020*/ 	.byte	0x00, 0x00, 0x00, 0x00


//--------------------- .nv.info._Z12vectorAddGPUPKiS0_Pii --------------------------
	.section	.nv.info._Z12vectorAddGPUPKiS0_Pii,"",@"SHT_CUDA_INFO"
	.sectionflags	@""
	.align	4


	//----- nvinfo : EIATTR_CUDA_API_VERSION
	.align		4
        /*0000*/ 	.byte	0x04, 0x37
        /*0002*/ 	.short	(.L_7 - .L_6)
.L_6:
        /*0004*/ 	.word	0x00000082


	//----- nvinfo : EIATTR_KPARAM_INFO
	.align		4
.L_7:
        /*0008*/ 	.byte	0x04, 0x17
        /*000a*/ 	.short	(.L_9 - .L_8)
.L_8:
        /*000c*/ 	.word	0x00000000
        /*0010*/ 	.short	0x0003
        /*0012*/ 	.short	0x0018
        /*0014*/ 	.byte	0x00, 0xf0, 0x11, 0x00


	//----- nvinfo : EIATTR_KPARAM_INFO
	.align		4
.L_9:
        /*0018*/ 	.byte	0x04, 0x17
        /*001a*/ 	.short	(.L_11 - .L_10)
.L_10:
        /*001c*/ 	.word	0x00000000
        /*0020*/ 	.short	0x0002
        /*0022*/ 	.short	0x0010
        /*0024*/ 	.byte	0x00, 0xf5, 0x21, 0x00


	//----- nvinfo : EIATTR_KPARAM_INFO
	.align		4
.L_11:
        /*0028*/ 	.byte	0x04, 0x17
        /*002a*/ 	.short	(.L_13 - .L_12)
.L_12:
        /*002c*/ 	.word	0x00000000
        /*0030*/ 	.short	0x0001
        /*0032*/ 	.short	0x0008
        /*0034*/ 	.byte	0x00, 0xf5, 0x21, 0x00


	//----- nvinfo : EIATTR_KPARAM_INFO
	.align		4
.L_13:
        /*0038*/ 	.byte	0x04, 0x17
        /*003a*/ 	.short	(.L_15 - .L_14)
.L_14:
        /*003c*/ 	.word	0x00000000
        /*0040*/ 	.short	0x0000
        /*0042*/ 	.short	0x0000
        /*0044*/ 	.byte	0x00, 0xf5, 0x21, 0x00


	//----- nvinfo : EIATTR_SPARSE_MMA_MASK
	.align		4
.L_15:
        /*0048*/ 	.byte	0x03, 0x50
        /*004a*/ 	.short	0x0000


	//----- nvinfo : EIATTR_MAXREG_COUNT
	.align		4
        /*004c*/ 	.byte	0x03, 0x1b
        /*004e*/ 	.short	0x00ff


	//----- nvinfo : EIATTR_MERCURY_ISA_VERSION
	.align		4
        /*0050*/ 	.byte	0x03, 0x5f
        /*0052*/ 	.short	0x0101


	//----- nvinfo : EIATTR_VRC_CTA_INIT_COUNT
	.align		4
        /*0054*/ 	.byte	0x02, 0x4a
	.zero		1
	.zero		1


	//----- nvinfo : EIATTR_EXIT_INSTR_OFFSETS
	.align		4
        /*0058*/ 	.byte	0x04, 0x1c
        /*005a*/ 	.short	(.L_17 - .L_16)


	//   ....[0]....
.L_16:
        /*005c*/ 	.word	0x00000070


	//   ....[1]....
        /*0060*/ 	.word	0x00000130


	//----- nvinfo : EIATTR_CBANK_PARAM_SIZE
	.align		4
.L_17:
        /*0064*/ 	.byte	0x03, 0x19
        /*0066*/ 	.short	0x001c


	//----- nvinfo : EIATTR_PARAM_CBANK
	.align		4
        /*0068*/ 	.byte	0x04, 0x0a
        /*006a*/ 	.short	(.L_19 - .L_18)
	.align		4
.L_18:
        /*006c*/ 	.word	index@(.nv.constant0._Z12vectorAddGPUPKiS0_Pii)
        /*0070*/ 	.short	0x0380
        /*0072*/ 	.short	0x001c


	//----- nvinfo : EIATTR_SW_WAR
	.align		4
.L_19:
        /*0074*/ 	.byte	0x04, 0x36
        /*0076*/ 	.short	(.L_21 - .L_20)
.L_20:
        /*0078*/ 	.word	0x00000008
.L_21:


//--------------------- .nv.callgraph             --------------------------
	.section	.nv.callgraph,"",@"SHT_CUDA_CALLGRAPH"
	.align	4
	.sectionentsize	8
	.align		4
        /*0000*/ 	.word	0x00000000
	.align		4
        /*0004*/ 	.word	0xffffffff
	.align		4
        /*0008*/ 	.word	0x00000000
	.align		4
        /*000c*/ 	.word	0xfffffffe
	.align		4
        /*0010*/ 	.word	0x00000000
	.align		4
        /*0014*/ 	.word	0xfffffffd
	.align		4
        /*0018*/ 	.word	0x00000000
	.align		4
        /*001c*/ 	.word	0xfffffffc


//--------------------- .text._Z12vectorAddGPUPKiS0_Pii --------------------------
	.section	.text._Z12vectorAddGPUPKiS0_Pii,"ax",@progbits
	.align	128
        .global         _Z12vectorAddGPUPKiS0_Pii
        .type           _Z12vectorAddGPUPKiS0_Pii,@function
        .size           _Z12vectorAddGPUPKiS0_Pii,(.L_x_1 - _Z12vectorAddGPUPKiS0_Pii)
        .other          _Z12vectorAddGPUPKiS0_Pii,@"STO_CUDA_ENTRY STV_DEFAULT"
_Z12vectorAddGPUPKiS0_Pii:
.text._Z12vectorAddGPUPKiS0_Pii:
[----:B------:R-:W-:Y:S01]  /*0000*/  LDC R1, c[0x0][0x37c] ;  /* 0x0000df00ff017b82 */ /* 0x000fe20000000800 */
[----:B------:R-:W0:Y:S07]  /*0010*/  S2R R0, SR_TID.X ;  /* 0x0000000000007919 */ /* 0x000e2e0000002100 */
[----:B------:R-:W0:Y:S01]  /*0020*/  S2UR UR4, SR_CTAID.X ;  /* 0x00000000000479c3 */ /* 0x000e220000002500 */
[----:B------:R-:W1:Y:S07]  /*0030*/  LDCU UR5, c[0x0][0x398] ;  /* 0x00007300ff0577ac */ /* 0x000e6e0008000800 */
[----:B------:R-:W0:Y:S02]  /*0040*/  LDC R9, c[0x0][0x360] ;  /* 0x0000d800ff097b82 */ /* 0x000e240000000800 */
[----:B0-----:R-:W-:-:S05]  /*0050*/  IMAD R9, R9, UR4, R0 ;  /* 0x0000000409097c24 */ /* 0x001fca000f8e0200 */
[----:B-1----:R-:W-:-:S13]  /*0060*/  ISETP.GE.AND P0, PT, R9, UR5, PT ;  /* 0x0000000509007c0c */ /* 0x002fda000bf06270 */
[----:B------:R-:W-:Y:S05]  /*0070*/  @P0 EXIT ;  /* 0x000000000000094d */ /* 0x000fea0003800000 */
[----:B------:R-:W0:Y:S01]  /*0080*/  LDC.64 R2, c[0x0][0x380] ;  /* 0x0000e000ff027b82 */ /* 0x000e220000000a00 */
[----:B------:R-:W1:Y:S07]  /*0090*/  LDCU.64 UR4, c[0x0][0x358] ;  /* 0x00006b00ff0477ac */ /* 0x000e6e0008000a00 */
[----:B------:R-:W2:Y:S08]  /*00a0*/  LDC.64 R4, c[0x0][0x388] ;  /* 0x0000e200ff047b82 */ /* 0x000eb00000000a00 */
[----:B------:R-:W3:Y:S01]  /*00b0*/  LDC.64 R6, c[0x0][0x390] ;  /* 0x0000e400ff067b82 */ /* 0x000ee20000000a00 */
[----:B0-----:R-:W-:-:S06]  /*00c0*/  IMAD.WIDE R2, R9, 0x4, R2 ;  /* 0x0000000409027825 */ /* 0x001fcc00078e0202 */
[----:B-1----:R-:W4:Y:S01]  /*00d0*/  LDG.E R2, desc[UR4][R2.64] ;  /* 0x0000000402027981 */ /* 0x002f22000c1e1900 */
[----:B--2---:R-:W-:-:S06]  /*00e0*/  IMAD.WIDE R4, R9, 0x4, R4 ;  /* 0x0000000409047825 */ /* 0x004fcc00078e0204 */
[----:B------:R-:W4:Y:S01]  /*00f0*/  LDG.E R5, desc[UR4][R4.64] ;  /* 0x0000000404057981 */ /* 0x000f22000c1e1900 */
[----:B---3--:R-:W-:Y:S01]  /*0100*/  IMAD.WIDE R6, R9, 0x4, R6 ;  /* 0x0000000409067825 */ /* 0x008fe200078e0206 */
[----:B----4-:R-:W-:-:S05]  /*0110*/  IADD3 R9, PT, PT, R2, R5, RZ ;  /* 0x0000000502097210 */ /* 0x010fca0007ffe0ff */
[----:B------:R-:W-:Y:S01]  /*0120*/  STG.E desc[UR4][R6.64], R9 ;  /* 0x0000000906007986 */ /* 0x000fe2000c101904 */
[----:B------:R-:W-:Y:S05]  /*0130*/  EXIT ;  /* 0x000000000000794d */ /* 0x000fea0003800000 */
.L_x_0:
[----:B------:R-:W-:-:S00]  /*0140*/  BRA `(.L_x_0) ;  /* 0xfffffffc00fc7947 */ /* 0x000fc0000383ffff */
[----:B------:R-:W-:-:S00]  /*0150*/  NOP ;  /* 0x0000000000007918 */ /* 0x000fc00000000000 */
        /* <DEDUP_REMOVED lines=10> */
.L_x_1:


//--------------------- .nv.shared.reserved.0     --------------------------
	.section	.nv.shared.reserved.0,"aw",@nobits
	.weak		__nv_reservedSMEM_offset_0_alias
	.size		__nv_reservedSMEM_offset_0_alias, 0, 64
	.other		__nv_reservedSMEM_offset_0_alias,@"STO_CUDA_RESERVED_SHARED STV_DEFAULT"
__nv_reservedSMEM_offset_0_alias:
	.zero		0
	.zero		64


//--------------------- .nv.constant0._Z12vectorAddGPUPKiS0_Pii --------------------------
	.section	.nv.constant0._Z12vectorAddGPUPKiS0_Pii,"a",@progbits
	.sectionflags	@""
	.align	4
.nv.constant0._Z12vectorAddGPUPKiS0_Pii:
	.zero		924


//--------------------- SYMBOLS --------------------------

	.type		.nv.reservedSmem.offset0,@object
	.size		.nv.reservedSmem.offset0,0x4
